//
// Generated by NVIDIA NVVM Compiler
//
// Compiler Build ID: CL-36424714
// Cuda compilation tools, release 13.0, V13.0.88
// Based on NVVM 20.0.0
//

.version 9.0
.target sm_100
.address_size 64

	// .globl	_Z7findMinPiS_S_j
// _ZZ7findMinPiS_S_jE5cache has been demoted

.visible .entry _Z7findMinPiS_S_j(
	.param .u64 .ptr .align 1 _Z7findMinPiS_S_j_param_0,
	.param .u64 .ptr .align 1 _Z7findMinPiS_S_j_param_1,
	.param .u64 .ptr .align 1 _Z7findMinPiS_S_j_param_2,
	.param .u32 _Z7findMinPiS_S_j_param_3
)
{
	.reg .pred 	%p<8>;
	.reg .b32 	%r<38>;
	.reg .b32 	%f<10>;
	.reg .b64 	%rd<9>;
	// demoted variable
	.shared .align 4 .b8 _ZZ7findMinPiS_S_jE5cache[1024];
	ld.param.u64 	%rd3, [_Z7findMinPiS_S_j_param_0];
	ld.param.u64 	%rd4, [_Z7findMinPiS_S_j_param_1];
	ld.param.u64 	%rd5, [_Z7findMinPiS_S_j_param_2];
	ld.param.u32 	%r13, [_Z7findMinPiS_S_j_param_3];
	cvta.to.global.u64 	%rd1, %rd5;
	mov.u32 	%r1, %tid.x;
	mov.u32 	%r15, %ctaid.x;
	mov.u32 	%r37, %ntid.x;
	mad.lo.s32 	%r3, %r15, %r37, %r1;
	setp.ge.u32 	%p1, %r3, %r13;
	mov.b32 	%r36, 1230000;
	@%p1 bra 	$L__BB0_3;
	mov.u32 	%r18, %nctaid.x;
	mul.lo.s32 	%r4, %r18, %r37;
	cvta.to.global.u64 	%rd2, %rd3;
	mov.b32 	%r35, 0;
	mov.b32 	%r36, 1230000;
$L__BB0_2:
	add.s32 	%r19, %r35, %r3;
	cvt.rn.f32.s32 	%f1, %r36;
	mul.wide.u32 	%rd6, %r19, 4;
	add.s64 	%rd7, %rd2, %rd6;
	ld.global.u32 	%r20, [%rd7];
	cvt.rn.f32.s32 	%f2, %r20;
	min.f32 	%f3, %f1, %f2;
	cvt.rzi.s32.f32 	%r36, %f3;
	add.s32 	%r35, %r35, %r4;
	add.s32 	%r21, %r19, %r4;
	setp.lt.u32 	%p2, %r21, %r13;
	@%p2 bra 	$L__BB0_2;
$L__BB0_3:
	shl.b32 	%r22, %r1, 2;
	mov.u32 	%r23, _ZZ7findMinPiS_S_jE5cache;
	add.s32 	%r10, %r23, %r22;
	st.shared.u32 	[%r10], %r36;
	bar.sync 	0;
	setp.lt.u32 	%p3, %r37, 2;
	@%p3 bra 	$L__BB0_7;
$L__BB0_4:
	shr.u32 	%r12, %r37, 1;
	setp.ge.u32 	%p4, %r1, %r12;
	@%p4 bra 	$L__BB0_6;
	ld.shared.u32 	%r24, [%r10];
	cvt.rn.f32.s32 	%f4, %r24;
	shl.b32 	%r25, %r12, 2;
	add.s32 	%r26, %r10, %r25;
	ld.shared.u32 	%r27, [%r26];
	cvt.rn.f32.s32 	%f5, %r27;
	min.f32 	%f6, %f4, %f5;
	cvt.rzi.s32.f32 	%r28, %f6;
	st.shared.u32 	[%r10], %r28;
$L__BB0_6:
	bar.sync 	0;
	setp.gt.u32 	%p5, %r37, 3;
	mov.u32 	%r37, %r12;
	@%p5 bra 	$L__BB0_4;
$L__BB0_7:
	setp.ne.s32 	%p6, %r1, 0;
	@%p6 bra 	$L__BB0_9;
$L__BB0_8:
	atom.relaxed.global.cas.b32 	%r29, [%rd1], 0, 1;
	setp.ne.s32 	%p7, %r29, 0;
	@%p7 bra 	$L__BB0_8;
$L__BB0_9:
	cvta.to.global.u64 	%rd8, %rd4;
	ld.global.u32 	%r30, [%rd8];
	cvt.rn.f32.s32 	%f7, %r30;
	ld.shared.u32 	%r31, [_ZZ7findMinPiS_S_jE5cache];
	cvt.rn.f32.s32 	%f8, %r31;
	min.f32 	%f9, %f7, %f8;
	cvt.rzi.s32.f32 	%r32, %f9;
	st.global.u32 	[%rd8], %r32;
	atom.global.exch.b32 	%r33, [%rd1], 0;
	ret;

}


// ===== COMPILED SASS (sm_100) =====

	.target	sm_100

	.elftype	@"ET_EXEC"


//--------------------- .note.nv.tkinfo           --------------------------
	.section	.note.nv.tkinfo,"",@"SHT_NOTE"
	.sectionflags	@"SHF_NOTE_NV_TKINFO"
	.tkinfo
        /*0018*/ 	.word	0x00000002
        /*0030*/ 	.string	""
        /*0030*/ 	.string	"ptxas"
        /*0030*/ 	.string	"Cuda compilation tools, release 13.0, V13.0.88"
        /*0030*/ 	.string	"Build cuda_13.0.r13.0/compiler.36424714_0"
        /*0030*/ 	.string	"-arch sm_100 -m 64 "



//--------------------- .note.nv.cuinfo           --------------------------
	.section	.note.nv.cuinfo,"",@"SHT_NOTE"
	.sectionflags	@"SHF_NOTE_NV_CUINFO"
        /*0018*/ 	.short	0x0002
        /*001a*/ 	.short	0x0064
        /*001c*/ 	.short	0x0082
	.zero		2


//--------------------- .nv.info                  --------------------------
	.section	.nv.info,"",@"SHT_CUDA_INFO"
	.align	4


	//----- nvinfo : EIATTR_REGCOUNT
	.align		4
        /*0000*/ 	.byte	0x04, 0x2f
        /*0002*/ 	.short	(.L_1 - .L_0)
	.align		4
.L_0:
        /*0004*/ 	.word	index@(_Z7findMinPiS_S_j)
        /*0008*/ 	.word	0x00000010


	//----- nvinfo : EIATTR_FRAME_SIZE
	.align		4
.L_1:
        /*000c*/ 	.byte	0x04, 0x11
        /*000e*/ 	.short	(.L_3 - .L_2)
	.align		4
.L_2:
        /*0010*/ 	.word	index@(_Z7findMinPiS_S_j)
        /*0014*/ 	.word	0x00000000


	//----- nvinfo : EIATTR_MIN_STACK_SIZE
	.align		4
.L_3:
        /*0018*/ 	.byte	0x04, 0x12
        /*001a*/ 	.short	(.L_5 - .L_4)
	.align		4
.L_4:
        /*001c*/ 	.word	index@(_Z7findMinPiS_S_j)
        /*0020*/ 	.word	0x00000000
.L_5:


//--------------------- .nv.compat                --------------------------
	.section	.nv.compat,"",@"SHT_CUDA_COMPAT_INFO"
	.align	4
        /*0000*/ 	.byte	0x02, 0x09, 0x00, 0x00, 0x02, 0x02, 0x01, 0x00, 0x02, 0x05, 0x05, 0x00, 0x03, 0x07, 0x01, 0x01
        /*0010*/ 	.byte	0x02, 0x03, 0x00, 0x00, 0x02, 0x06, 0x01, 0x00, 0x04, 0x0b, 0x08, 0x00, 0x09, 0x00, 0x00, 0x00
        /*0020*/ 	.byte	0x00, 0x00, 0x00, 0x00


//--------------------- .nv.info._Z7findMinPiS_S_j --------------------------
	.section	.nv.info._Z7findMinPiS_S_j,"",@"SHT_CUDA_INFO"
	.sectionflags	@""
	.align	4


	//----- nvinfo : EIATTR_CUDA_API_VERSION
	.align		4
        /*0000*/ 	.byte	0x04, 0x37
        /*0002*/ 	.short	(.L_7 - .L_6)
.L_6:
        /*0004*/ 	.word	0x00000082


	//----- nvinfo : EIATTR_KPARAM_INFO
	.align		4
.L_7:
        /*0008*/ 	.byte	0x04, 0x17
        /*000a*/ 	.short	(.L_9 - .L_8)
.L_8:
        /*000c*/ 	.word	0x00000000
        /*0010*/ 	.short	0x0003
        /*0012*/ 	.short	0x0018
        /*0014*/ 	.byte	0x00, 0xf0, 0x11, 0x00


	//----- nvinfo : EIATTR_KPARAM_INFO
	.align		4
.L_9:
        /*0018*/ 	.byte	0x04, 0x17
        /*001a*/ 	.short	(.L_11 - .L_10)
.L_10:
        /*001c*/ 	.word	0x00000000
        /*0020*/ 	.short	0x0002
        /*0022*/ 	.short	0x0010
        /*0024*/ 	.byte	0x00, 0xf5, 0x21, 0x00


	//----- nvinfo : EIATTR_KPARAM_INFO
	.align		4
.L_11:
        /*0028*/ 	.byte	0x04, 0x17
        /*002a*/ 	.short	(.L_13 - .L_12)
.L_12:
        /*002c*/ 	.word	0x00000000
        /*0030*/ 	.short	0x0001
        /*0032*/ 	.short	0x0008
        /*0034*/ 	.byte	0x00, 0xf5, 0x21, 0x00


	//----- nvinfo : EIATTR_KPARAM_INFO
	.align		4
.L_13:
        /*0038*/ 	.byte	0x04, 0x17
        /*003a*/ 	.short	(.L_15 - .L_14)
.L_14:
        /*003c*/ 	.word	0x00000000
        /*0040*/ 	.short	0x0000
        /*0042*/ 	.short	0x0000
        /*0044*/ 	.byte	0x00, 0xf5, 0x21, 0x00


	//----- nvinfo : EIATTR_SPARSE_MMA_MASK
	.align		4
.L_15:
        /*0048*/ 	.byte	0x03, 0x50
        /*004a*/ 	.short	0x0000


	//----- nvinfo : EIATTR_MAXREG_COUNT
	.align		4
        /*004c*/ 	.byte	0x03, 0x1b
        /*004e*/ 	.short	0x00ff


	//----- nvinfo : EIATTR_NUM_BARRIERS
	.align		4
        /*0050*/ 	.byte	0x02, 0x4c
        /*0052*/ 	.byte	0x01
	.zero		1


	//----- nvinfo : EIATTR_MERCURY_ISA_VERSION
	.align		4
        /*0054*/ 	.byte	0x03, 0x5f
        /*0056*/ 	.short	0x0101


	//----- nvinfo : EIATTR_VRC_CTA_INIT_COUNT
	.align		4
        /*0058*/ 	.byte	0x02, 0x4a
	.zero		1
	.zero		1


	//----- nvinfo : EIATTR_EXIT_INSTR_OFFSETS
	.align		4
        /*005c*/ 	.byte	0x04, 0x1c
        /*005e*/ 	.short	(.L_17 - .L_16)


	//   ....[0]....
.L_16:
        /*0060*/ 	.word	0x000004a0


	//----- nvinfo : EIATTR_CRS_STACK_SIZE
	.align		4
.L_17:
        /*0064*/ 	.byte	0x04, 0x1e
        /*0066*/ 	.short	(.L_19 - .L_18)
.L_18:
        /*0068*/ 	.word	0x00000000


	//----- nvinfo : EIATTR_CBANK_PARAM_SIZE
	.align		4
.L_19:
        /*006c*/ 	.byte	0x03, 0x19
        /*006e*/ 	.short	0x001c


	//----- nvinfo : EIATTR_PARAM_CBANK
	.align		4
        /*0070*/ 	.byte	0x04, 0x0a
        /*0072*/ 	.short	(.L_21 - .L_20)
	.align		4
.L_20:
        /*0074*/ 	.word	index@(.nv.constant0._Z7findMinPiS_S_j)
        /*0078*/ 	.short	0x0380
        /*007a*/ 	.short	0x001c


	//----- nvinfo : EIATTR_SW_WAR
	.align		4
.L_21:
        /*007c*/ 	.byte	0x04, 0x36
        /*007e*/ 	.short	(.L_23 - .L_22)
.L_22:
        /*0080*/ 	.word	0x00000008
.L_23:


//--------------------- .nv.callgraph             --------------------------
	.section	.nv.callgraph,"",@"SHT_CUDA_CALLGRAPH"
	.align	4
	.sectionentsize	8
	.align		4
        /*0000*/ 	.word	0x00000000
	.align		4
        /*0004*/ 	.word	0xffffffff
	.align		4
        /*0008*/ 	.word	0x00000000
	.align		4
        /*000c*/ 	.word	0xfffffffe
	.align		4
        /*0010*/ 	.word	0x00000000
	.align		4
        /*0014*/ 	.word	0xfffffffd
	.align		4
        /*0018*/ 	.word	0x00000000
	.align		4
        /*001c*/ 	.word	0xfffffffc


//--------------------- .text._Z7findMinPiS_S_j   --------------------------
	.section	.text._Z7findMinPiS_S_j,"ax",@progbits
	.align	128
        .global         _Z7findMinPiS_S_j
        .type           _Z7findMinPiS_S_j,@function
        .size           _Z7findMinPiS_S_j,(.L_x_9 - _Z7findMinPiS_S_j)
        .other          _Z7findMinPiS_S_j,@"STO_CUDA_ENTRY STV_DEFAULT"
_Z7findMinPiS_S_j:
.text._Z7findMinPiS_S_j:
[----:B------:R-:W-:Y:S01]  /*0000*/  LDC R1, c[0x0][0x37c] ;  /* 0x0000df00ff017b82 */ /* 0x000fe20000000800 */
[----:B------:R-:W0:Y:S07]  /*0010*/  S2R R13, SR_TID.X ;  /* 0x00000000000d7919 */ /* 0x000e2e0000002100 */
[----:B------:R-:W0:Y:S01]  /*0020*/  S2UR UR4, SR_CTAID.X ;  /* 0x00000000000479c3 */ /* 0x000e220000002500 */
[----:B------:R-:W1:Y:S01]  /*0030*/  LDCU UR5, c[0x0][0x398] ;  /* 0x00007300ff0577ac */ /* 0x000e620008000800 */
[----:B------:R-:W-:Y:S01]  /*0040*/  BSSY.RECONVERGENT B0, `(.L_x_0) ;  /* 0x0000017000007945 */ /* 0x000fe20003800200 */
[----:B------:R-:W-:Y:S01]  /*0050*/  IMAD.MOV.U32 R7, RZ, RZ, 0x12c4b0 ;  /* 0x0012c4b0ff077424 */ /* 0x000fe200078e00ff */
[----:B------:R-:W2:Y:S04]  /*0060*/  LDCU.64 UR6, c[0x0][0x358] ;  /* 0x00006b00ff0677ac */ /* 0x000ea80008000a00 */
[----:B------:R-:W0:Y:S02]  /*0070*/  LDC R6, c[0x0][0x360] ;  /* 0x0000d800ff067b82 */ /* 0x000e240000000800 */
[----:B0-----:R-:W-:-:S05]  /*0080*/  IMAD R0, R6, UR4, R13 ;  /* 0x0000000406007c24 */ /* 0x001fca000f8e020d */
[----:B-1----:R-:W-:-:S13]  /*0090*/  ISETP.GE.U32.AND P0, PT, R0, UR5, PT ;  /* 0x0000000500007c0c */ /* 0x002fda000bf06070 */
[----:B--2---:R-:W-:Y:S05]  /*00a0*/  @P0 BRA `(.L_x_1) ;  /* 0x0000000000400947 */ /* 0x004fea0003800000 */
[----:B------:R-:W0:Y:S01]  /*00b0*/  LDC.64 R4, c[0x0][0x380] ;  /* 0x0000e000ff047b82 */ /* 0x000e220000000a00 */
[----:B------:R-:W1:Y:S01]  /*00c0*/  LDCU UR4, c[0x0][0x370] ;  /* 0x00006e00ff0477ac */ /* 0x000e620008000800 */
[----:B------:R-:W-:Y:S02]  /*00d0*/  IMAD.MOV.U32 R9, RZ, RZ, RZ ;  /* 0x000000ffff097224 */ /* 0x000fe400078e00ff */
[----:B------:R-:W-:Y:S02]  /*00e0*/  IMAD.MOV.U32 R7, RZ, RZ, 0x12c4b0 ;  /* 0x0012c4b0ff077424 */ /* 0x000fe400078e00ff */
[----:B-1----:R-:W-:-:S07]  /*00f0*/  IMAD R10, R6, UR4, RZ ;  /* 0x00000004060a7c24 */ /* 0x002fce000f8e02ff */
.L_x_2:
[----:B------:R-:W-:-:S04]  /*0100*/  IMAD.IADD R11, R0, 0x1, R9 ;  /* 0x00000001000b7824 */ /* 0x000fc800078e0209 */
[----:B0-----:R-:W-:-:S06]  /*0110*/  IMAD.WIDE.U32 R2, R11, 0x4, R4 ;  /* 0x000000040b027825 */ /* 0x001fcc00078e0004 */
[----:B------:R-:W2:Y:S01]  /*0120*/  LDG.E R2, desc[UR6][R2.64] ;  /* 0x0000000602027981 */ /* 0x000ea2000c1e1900 */
[----:B-1----:R-:W-:Y:S01]  /*0130*/  I2FP.F32.S32 R7, R7 ;  /* 0x0000000700077245 */ /* 0x002fe20000201400 */
[C---:B------:R-:W-:Y:S02]  /*0140*/  IMAD.IADD R11, R10.reuse, 0x1, R11 ;  /* 0x000000010a0b7824 */ /* 0x040fe400078e020b */
[----:B------:R-:W-:-:S03]  /*0150*/  IMAD.IADD R9, R10, 0x1, R9 ;  /* 0x000000010a097824 */ /* 0x000fc600078e0209 */
[----:B------:R-:W-:Y:S02]  /*0160*/  ISETP.GE.U32.AND P0, PT, R11, UR5, PT ;  /* 0x000000050b007c0c */ /* 0x000fe4000bf06070 */
[----:B--2---:R-:W-:-:S04]  /*0170*/  I2FP.F32.S32 R8, R2 ;  /* 0x0000000200087245 */ /* 0x004fc80000201400 */
[----:B------:R-:W-:-:S06]  /*0180*/  FMNMX R7, R7, R8, PT ;  /* 0x0000000807077209 */ /* 0x000fcc0003800000 */
[----:B------:R-:W1:Y:S01]  /*0190*/  F2I.TRUNC.NTZ R7, R7 ;  /* 0x0000000700077305 */ /* 0x000e62000020f100 */
[----:B------:R-:W-:Y:S05]  /*01a0*/  @!P0 BRA `(.L_x_2) ;  /* 0xfffffffc00d48947 */ /* 0x000fea000383ffff */
.L_x_1:
[----:B------:R-:W-:Y:S05]  /*01b0*/  BSYNC.RECONVERGENT B0 ;  /* 0x0000000000007941 */ /* 0x000fea0003800200 */
.L_x_0:
[----:B------:R-:W0:Y:S01]  /*01c0*/  S2UR UR5, SR_CgaCtaId ;  /* 0x00000000000579c3 */ /* 0x000e220000008800 */
[----:B------:R-:W-:Y:S01]  /*01d0*/  UMOV UR4, 0x400 ;  /* 0x0000040000047882 */ /* 0x000fe20000000000 */
[----:B------:R-:W-:Y:S02]  /*01e0*/  ISETP.GE.U32.AND P1, PT, R6, 0x2, PT ;  /* 0x000000020600780c */ /* 0x000fe40003f26070 */
[----:B------:R-:W-:-:S04]  /*01f0*/  ISETP.NE.AND P0, PT, R13, RZ, PT ;  /* 0x000000ff0d00720c */ /* 0x000fc80003f05270 */
[----:B------:R-:W2:Y:S01]  /*0200*/  LDC.64 R2, c[0x0][0x388] ;  /* 0x0000e200ff027b82 */ /* 0x000ea20000000a00 */
[----:B0-----:R-:W-:-:S06]  /*0210*/  ULEA UR4, UR5, UR4, 0x18 ;  /* 0x0000000405047291 */ /* 0x001fcc000f8ec0ff */
[----:B------:R-:W-:-:S05]  /*0220*/  LEA R0, R13, UR4, 0x2 ;  /* 0x000000040d007c11 */ /* 0x000fca000f8e10ff */
[----:B-1----:R0:W-:Y:S01]  /*0230*/  STS [R0], R7 ;  /* 0x0000000700007388 */ /* 0x0021e20000000800 */
[----:B------:R-:W-:Y:S06]  /*0240*/  BAR.SYNC.DEFER_BLOCKING 0x0 ;  /* 0x0000000000007b1d */ /* 0x000fec0000010000 */
[----:B------:R-:W-:Y:S05]  /*0250*/  @!P1 BRA `(.L_x_3) ;  /* 0x0000000000389947 */ /* 0x000fea0003800000 */
.L_x_4:
[----:B------:R-:W-:-:S04]  /*0260*/  SHF.R.U32.HI R8, RZ, 0x1, R6 ;  /* 0x00000001ff087819 */ /* 0x000fc80000011606 */
[----:B------:R-:W-:-:S13]  /*0270*/  ISETP.GE.U32.AND P1, PT, R13, R8, PT ;  /* 0x000000080d00720c */ /* 0x000fda0003f26070 */
[----:B------:R-:W-:Y:S01]  /*0280*/  @!P1 IMAD R5, R8, 0x4, R0 ;  /* 0x0000000408059824 */ /* 0x000fe200078e0200 */
[----:B------:R-:W1:Y:S05]  /*0290*/  @!P1 LDS R4, [R0] ;  /* 0x0000000000049984 */ /* 0x000e6a0000000800 */
[----:B------:R-:W0:Y:S01]  /*02a0*/  @!P1 LDS R5, [R5] ;  /* 0x0000000005059984 */ /* 0x000e220000000800 */
[----:B-1----:R-:W-:Y:S02]  /*02b0*/  @!P1 I2FP.F32.S32 R4, R4 ;  /* 0x0000000400049245 */ /* 0x002fe40000201400 */
[----:B0-----:R-:W-:-:S04]  /*02c0*/  @!P1 I2FP.F32.S32 R7, R5 ;  /* 0x0000000500079245 */ /* 0x001fc80000201400 */
[----:B------:R-:W-:-:S04]  /*02d0*/  @!P1 FMNMX R4, R4, R7, PT ;  /* 0x0000000704049209 */ /* 0x000fc80003800000 */
[----:B------:R-:W0:Y:S02]  /*02e0*/  @!P1 F2I.TRUNC.NTZ R7, R4 ;  /* 0x0000000400079305 */ /* 0x000e24000020f100 */
[----:B0-----:R1:W-:Y:S01]  /*02f0*/  @!P1 STS [R0], R7 ;  /* 0x0000000700009388 */ /* 0x0013e20000000800 */
[----:B------:R-:W-:Y:S01]  /*0300*/  BAR.SYNC.DEFER_BLOCKING 0x0 ;  /* 0x0000000000007b1d */ /* 0x000fe20000010000 */
[----:B------:R-:W-:Y:S01]  /*0310*/  ISETP.GT.U32.AND P1, PT, R6, 0x3, PT ;  /* 0x000000030600780c */ /* 0x000fe20003f24070 */
[----:B------:R-:W-:-:S12]  /*0320*/  IMAD.MOV.U32 R6, RZ, RZ, R8 ;  /* 0x000000ffff067224 */ /* 0x000fd800078e0008 */
[----:B-1----:R-:W-:Y:S05]  /*0330*/  @P1 BRA `(.L_x_4) ;  /* 0xfffffffc00c81947 */ /* 0x002fea000383ffff */
.L_x_3:
[----:B------:R-:W-:Y:S04]  /*0340*/  BSSY B0, `(.L_x_5) ;  /* 0x0000009000007945 */ /* 0x000fe80003800000 */
[----:B------:R-:W-:Y:S05]  /*0350*/  @P0 BRA `(.L_x_6) ;  /* 0x00000000001c0947 */ /* 0x000fea0003800000 */
[----:B------:R-:W1:Y:S01]  /*0360*/  LDC.64 R4, c[0x0][0x390] ;  /* 0x0000e400ff047b82 */ /* 0x000e620000000a00 */
[----:B0-----:R-:W-:-:S07]  /*0370*/  IMAD.MOV.U32 R7, RZ, RZ, 0x1 ;  /* 0x00000001ff077424 */ /* 0x001fce00078e00ff */
.L_x_7:
[----:B------:R-:W-:Y:S01]  /*0380*/  IMAD.MOV.U32 R6, RZ, RZ, RZ ;  /* 0x000000ffff067224 */ /* 0x000fe200078e00ff */
[----:B------:R-:W-:Y:S05]  /*0390*/  YIELD ;  /* 0x0000000000007946 */ /* 0x000fea0003800000 */
[----:B-1----:R-:W3:Y:S02]  /*03a0*/  ATOMG.E.CAS.STRONG.GPU PT, R0, [R4], R6, R7 ;  /* 0x00000006040073a9 */ /* 0x002ee400001ee107 */
[----:B---3--:R-:W-:-:S13]  /*03b0*/  ISETP.NE.AND P0, PT, R0, RZ, PT ;  /* 0x000000ff0000720c */ /* 0x008fda0003f05270 */
[----:B------:R-:W-:Y:S05]  /*03c0*/  @P0 BRA `(.L_x_7) ;  /* 0xfffffffc00ec0947 */ /* 0x000fea000383ffff */
.L_x_6:
[----:B------:R-:W-:Y:S05]  /*03d0*/  BSYNC B0 ;  /* 0x0000000000007941 */ /* 0x000fea0003800000 */
.L_x_5:
[----:B0-2---:R-:W2:Y:S01]  /*03e0*/  LDG.E R0, desc[UR6][R2.64] ;  /* 0x0000000602007981 */ /* 0x005ea2000c1e1900 */
[----:B------:R-:W0:Y:S01]  /*03f0*/  S2UR UR5, SR_CgaCtaId ;  /* 0x00000000000579c3 */ /* 0x000e220000008800 */
[----:B------:R-:W-:-:S07]  /*0400*/  UMOV UR4, 0x400 ;  /* 0x0000040000047882 */ /* 0x000fce0000000000 */
[----:B------:R-:W1:Y:S01]  /*0410*/  LDC.64 R4, c[0x0][0x390] ;  /* 0x0000e400ff047b82 */ /* 0x000e620000000a00 */
[----:B0-----:R-:W-:-:S09]  /*0420*/  ULEA UR4, UR5, UR4, 0x18 ;  /* 0x0000000405047291 */ /* 0x001fd2000f8ec0ff */
[----:B------:R-:W0:Y:S02]  /*0430*/  LDS R6, [UR4] ;  /* 0x00000004ff067984 */ /* 0x000e240008000800 */
[----:B0-----:R-:W-:Y:S02]  /*0440*/  I2FP.F32.S32 R7, R6 ;  /* 0x0000000600077245 */ /* 0x001fe40000201400 */
[----:B--2---:R-:W-:-:S04]  /*0450*/  I2FP.F32.S32 R0, R0 ;  /* 0x0000000000007245 */ /* 0x004fc80000201400 */
[----:B------:R-:W-:-:S04]  /*0460*/  FMNMX R0, R0, R7, PT ;  /* 0x0000000700007209 */ /* 0x000fc80003800000 */
[----:B------:R-:W0:Y:S02]  /*0470*/  F2I.TRUNC.NTZ R7, R0 ;  /* 0x0000000000077305 */ /* 0x000e24000020f100 */
[----:B0-----:R-:W-:Y:S04]  /*0480*/  STG.E desc[UR6][R2.64], R7 ;  /* 0x0000000702007986 */ /* 0x001fe8000c101906 */
[----:B-1----:R-:W-:Y:S01]  /*0490*/  ATOMG.E.EXCH.STRONG.GPU PT, RZ, desc[UR6][R4.64], RZ ;  /* 0x800000ff04ff79a8 */ /* 0x002fe2000c1ef106 */
[----:B------:R-:W-:Y:S05]  /*04a0*/  EXIT ;  /* 0x000000000000794d */ /* 0x000fea0003800000 */
.L_x_8:
[----:B------:R-:W-:-:S00]  /*04b0*/  BRA `(.L_x_8) ;  /* 0xfffffffc00fc7947 */ /* 0x000fc0000383ffff */
[----:B------:R-:W-:-:S00]  /*04c0*/  NOP ;  /* 0x0000000000007918 */ /* 0x000fc00000000000 */
        /* <DEDUP_REMOVED lines=11> */
.L_x_9:


//--------------------- .nv.shared._Z7findMinPiS_S_j --------------------------
	.section	.nv.shared._Z7findMinPiS_S_j,"aw",@nobits
	.sectionflags	@""
	.align	4
.nv.shared._Z7findMinPiS_S_j:
	.zero		2048


//--------------------- .nv.shared.reserved.0     --------------------------
	.section	.nv.shared.reserved.0,"aw",@nobits
	.weak		__nv_reservedSMEM_offset_0_alias
	.size		__nv_reservedSMEM_offset_0_alias, 0, 64
	.other		__nv_reservedSMEM_offset_0_alias,@"STO_CUDA_RESERVED_SHARED STV_DEFAULT"
__nv_reservedSMEM_offset_0_alias:
	.zero		0
	.zero		64


//--------------------- .nv.constant0._Z7findMinPiS_S_j --------------------------
	.section	.nv.constant0._Z7findMinPiS_S_j,"a",@progbits
	.sectionflags	@""
	.align	4
.nv.constant0._Z7findMinPiS_S_j:
	.zero		924


//--------------------- SYMBOLS --------------------------

	.type		.nv.reservedSmem.offset0,@object
	.size		.nv.reservedSmem.offset0,0x4
	.type		.nv.reservedSmem.cap,@object
	.size		.nv.reservedSmem.cap,0x4
